//
// Generated by NVIDIA NVVM Compiler
//
// Compiler Build ID: CL-36424714
// Cuda compilation tools, release 13.0, V13.0.88
// Based on NVVM 20.0.0
//

.version 9.0
.target sm_100
.address_size 64

	// .globl	_Z9add_helloPfS_S_
.extern .func  (.param .b32 func_retval0) vprintf
(
	.param .b64 vprintf_param_0,
	.param .b64 vprintf_param_1
)
;
.global .align 1 .b8 $str[35] = {66, 108, 111, 99, 107, 58, 32, 40, 37, 100, 44, 32, 37, 100, 41, 44, 32, 84, 104, 114, 101, 97, 100, 58, 32, 40, 37, 100, 44, 32, 37, 100, 41, 10};

.visible .entry _Z9add_helloPfS_S_(
	.param .u64 .ptr .align 1 _Z9add_helloPfS_S__param_0,
	.param .u64 .ptr .align 1 _Z9add_helloPfS_S__param_1,
	.param .u64 .ptr .align 1 _Z9add_helloPfS_S__param_2
)
{
	.reg .b32 	%r<2>;
	.reg .b32 	%f<4>;
	.reg .b64 	%rd<11>;

	ld.param.u64 	%rd1, [_Z9add_helloPfS_S__param_0];
	ld.param.u64 	%rd2, [_Z9add_helloPfS_S__param_1];
	ld.param.u64 	%rd3, [_Z9add_helloPfS_S__param_2];
	cvta.to.global.u64 	%rd4, %rd3;
	cvta.to.global.u64 	%rd5, %rd2;
	cvta.to.global.u64 	%rd6, %rd1;
	mov.u32 	%r1, %ctaid.x;
	mul.wide.u32 	%rd7, %r1, 4;
	add.s64 	%rd8, %rd6, %rd7;
	ld.global.f32 	%f1, [%rd8];
	add.s64 	%rd9, %rd5, %rd7;
	ld.global.f32 	%f2, [%rd9];
	add.f32 	%f3, %f1, %f2;
	add.s64 	%rd10, %rd4, %rd7;
	st.global.f32 	[%rd10], %f3;
	ret;

}
	// .globl	_Z4add1PfS_S_
.visible .entry _Z4add1PfS_S_(
	.param .u64 .ptr .align 1 _Z4add1PfS_S__param_0,
	.param .u64 .ptr .align 1 _Z4add1PfS_S__param_1,
	.param .u64 .ptr .align 1 _Z4add1PfS_S__param_2
)
{
	.reg .b32 	%r<2>;
	.reg .b32 	%f<4>;
	.reg .b64 	%rd<11>;

	ld.param.u64 	%rd1, [_Z4add1PfS_S__param_0];
	ld.param.u64 	%rd2, [_Z4add1PfS_S__param_1];
	ld.param.u64 	%rd3, [_Z4add1PfS_S__param_2];
	cvta.to.global.u64 	%rd4, %rd3;
	cvta.to.global.u64 	%rd5, %rd2;
	cvta.to.global.u64 	%rd6, %rd1;
	mov.u32 	%r1, %ctaid.x;
	mul.wide.u32 	%rd7, %r1, 4;
	add.s64 	%rd8, %rd6, %rd7;
	ld.global.f32 	%f1, [%rd8];
	add.s64 	%rd9, %rd5, %rd7;
	ld.global.f32 	%f2, [%rd9];
	add.f32 	%f3, %f1, %f2;
	add.s64 	%rd10, %rd4, %rd7;
	st.global.f32 	[%rd10], %f3;
	ret;

}
	// .globl	_Z4add2PfS_S_
.visible .entry _Z4add2PfS_S_(
	.param .u64 .ptr .align 1 _Z4add2PfS_S__param_0,
	.param .u64 .ptr .align 1 _Z4add2PfS_S__param_1,
	.param .u64 .ptr .align 1 _Z4add2PfS_S__param_2
)
{
	.reg .b32 	%r<2>;
	.reg .b32 	%f<4>;
	.reg .b64 	%rd<11>;

	ld.param.u64 	%rd1, [_Z4add2PfS_S__param_0];
	ld.param.u64 	%rd2, [_Z4add2PfS_S__param_1];
	ld.param.u64 	%rd3, [_Z4add2PfS_S__param_2];
	cvta.to.global.u64 	%rd4, %rd3;
	cvta.to.global.u64 	%rd5, %rd2;
	cvta.to.global.u64 	%rd6, %rd1;
	mov.u32 	%r1, %tid.x;
	mul.wide.u32 	%rd7, %r1, 4;
	add.s64 	%rd8, %rd6, %rd7;
	ld.global.f32 	%f1, [%rd8];
	add.s64 	%rd9, %rd5, %rd7;
	ld.global.f32 	%f2, [%rd9];
	add.f32 	%f3, %f1, %f2;
	add.s64 	%rd10, %rd4, %rd7;
	st.global.f32 	[%rd10], %f3;
	ret;

}
	// .globl	_Z4add3PfS_S_
.visible .entry _Z4add3PfS_S_(
	.param .u64 .ptr .align 1 _Z4add3PfS_S__param_0,
	.param .u64 .ptr .align 1 _Z4add3PfS_S__param_1,
	.param .u64 .ptr .align 1 _Z4add3PfS_S__param_2
)
{
	.reg .b32 	%r<5>;
	.reg .b32 	%f<4>;
	.reg .b64 	%rd<11>;

	ld.param.u64 	%rd1, [_Z4add3PfS_S__param_0];
	ld.param.u64 	%rd2, [_Z4add3PfS_S__param_1];
	ld.param.u64 	%rd3, [_Z4add3PfS_S__param_2];
	cvta.to.global.u64 	%rd4, %rd3;
	cvta.to.global.u64 	%rd5, %rd2;
	cvta.to.global.u64 	%rd6, %rd1;
	mov.u32 	%r1, %tid.x;
	mov.u32 	%r2, %ctaid.x;
	mov.u32 	%r3, %ntid.x;
	mad.lo.s32 	%r4, %r2, %r3, %r1;
	mul.wide.s32 	%rd7, %r4, 4;
	add.s64 	%rd8, %rd6, %rd7;
	ld.global.f32 	%f1, [%rd8];
	add.s64 	%rd9, %rd5, %rd7;
	ld.global.f32 	%f2, [%rd9];
	add.f32 	%f3, %f1, %f2;
	add.s64 	%rd10, %rd4, %rd7;
	st.global.f32 	[%rd10], %f3;
	ret;

}
	// .globl	_Z4add4PfS_S_i
.visible .entry _Z4add4PfS_S_i(
	.param .u64 .ptr .align 1 _Z4add4PfS_S_i_param_0,
	.param .u64 .ptr .align 1 _Z4add4PfS_S_i_param_1,
	.param .u64 .ptr .align 1 _Z4add4PfS_S_i_param_2,
	.param .u32 _Z4add4PfS_S_i_param_3
)
{
	.reg .pred 	%p<2>;
	.reg .b32 	%r<6>;
	.reg .b32 	%f<4>;
	.reg .b64 	%rd<11>;

	ld.param.u64 	%rd1, [_Z4add4PfS_S_i_param_0];
	ld.param.u64 	%rd2, [_Z4add4PfS_S_i_param_1];
	ld.param.u64 	%rd3, [_Z4add4PfS_S_i_param_2];
	ld.param.u32 	%r2, [_Z4add4PfS_S_i_param_3];
	mov.u32 	%r3, %tid.x;
	mov.u32 	%r4, %ctaid.x;
	mov.u32 	%r5, %ntid.x;
	mad.lo.s32 	%r1, %r4, %r5, %r3;
	setp.ge.s32 	%p1, %r1, %r2;
	@%p1 bra 	$L__BB4_2;
	cvta.to.global.u64 	%rd4, %rd1;
	cvta.to.global.u64 	%rd5, %rd2;
	cvta.to.global.u64 	%rd6, %rd3;
	mul.wide.s32 	%rd7, %r1, 4;
	add.s64 	%rd8, %rd4, %rd7;
	ld.global.f32 	%f1, [%rd8];
	add.s64 	%rd9, %rd5, %rd7;
	ld.global.f32 	%f2, [%rd9];
	add.f32 	%f3, %f1, %f2;
	add.s64 	%rd10, %rd6, %rd7;
	st.global.f32 	[%rd10], %f3;
$L__BB4_2:
	ret;

}
	// .globl	_Z17print_thread_infov
.visible .entry _Z17print_thread_infov()
{
	.local .align 16 .b8 	__local_depot5[16];
	.reg .b64 	%SP;
	.reg .b64 	%SPL;
	.reg .b32 	%r<7>;
	.reg .b64 	%rd<5>;

	mov.u64 	%SPL, __local_depot5;
	cvta.local.u64 	%SP, %SPL;
	add.u64 	%rd1, %SP, 0;
	add.u64 	%rd2, %SPL, 0;
	mov.u32 	%r1, %ctaid.x;
	mov.u32 	%r2, %ctaid.y;
	mov.u32 	%r3, %tid.x;
	mov.u32 	%r4, %tid.y;
	st.local.v4.u32 	[%rd2], {%r1, %r2, %r3, %r4};
	mov.u64 	%rd3, $str;
	cvta.global.u64 	%rd4, %rd3;
	{ // callseq 0, 0
	.param .b64 param0;
	st.param.b64 	[param0], %rd4;
	.param .b64 param1;
	st.param.b64 	[param1], %rd1;
	.param .b32 retval0;
	call.uni (retval0), 
	vprintf, 
	(
	param0, 
	param1
	);
	ld.param.b32 	%r5, [retval0];
	} // callseq 0
	ret;

}


// ===== COMPILED SASS (sm_100) =====

	.target	sm_100

	.elftype	@"ET_EXEC"


//--------------------- .note.nv.tkinfo           --------------------------
	.section	.note.nv.tkinfo,"",@"SHT_NOTE"
	.sectionflags	@"SHF_NOTE_NV_TKINFO"
	.tkinfo
        /*0018*/ 	.word	0x00000002
        /*0030*/ 	.string	""
        /*0030*/ 	.string	"ptxas"
        /*0030*/ 	.string	"Cuda compilation tools, release 13.0, V13.0.88"
        /*0030*/ 	.string	"Build cuda_13.0.r13.0/compiler.36424714_0"
        /*0030*/ 	.string	"-arch sm_100 -m 64 "



//--------------------- .note.nv.cuinfo           --------------------------
	.section	.note.nv.cuinfo,"",@"SHT_NOTE"
	.sectionflags	@"SHF_NOTE_NV_CUINFO"
        /*0018*/ 	.short	0x0002
        /*001a*/ 	.short	0x0064
        /*001c*/ 	.short	0x0082
	.zero		2


//--------------------- .nv.info                  --------------------------
	.section	.nv.info,"",@"SHT_CUDA_INFO"
	.align	4


	//----- nvinfo : EIATTR_REGCOUNT
	.align		4
        /*0000*/ 	.byte	0x04, 0x2f
        /*0002*/ 	.short	(.L_2 - .L_1)
	.align		4
.L_1:
        /*0004*/ 	.word	index@(_Z9add_helloPfS_S_)
        /*0008*/ 	.word	0x0000000c


	//----- nvinfo : EIATTR_FRAME_SIZE
	.align		4
.L_2:
        /*000c*/ 	.byte	0x04, 0x11
        /*000e*/ 	.short	(.L_4 - .L_3)
	.align		4
.L_3:
        /*0010*/ 	.word	index@(_Z9add_helloPfS_S_)
        /*0014*/ 	.word	0x00000000


	//----- nvinfo : EIATTR_REGCOUNT
	.align		4
.L_4:
        /*0018*/ 	.byte	0x04, 0x2f
        /*001a*/ 	.short	(.L_6 - .L_5)
	.align		4
.L_5:
        /*001c*/ 	.word	index@(_Z4add1PfS_S_)
        /*0020*/ 	.word	0x0000000c


	//----- nvinfo : EIATTR_FRAME_SIZE
	.align		4
.L_6:
        /*0024*/ 	.byte	0x04, 0x11
        /*0026*/ 	.short	(.L_8 - .L_7)
	.align		4
.L_7:
        /*0028*/ 	.word	index@(_Z4add1PfS_S_)
        /*002c*/ 	.word	0x00000000


	//----- nvinfo : EIATTR_REGCOUNT
	.align		4
.L_8:
        /*0030*/ 	.byte	0x04, 0x2f
        /*0032*/ 	.short	(.L_10 - .L_9)
	.align		4
.L_9:
        /*0034*/ 	.word	index@(_Z4add2PfS_S_)
        /*0038*/ 	.word	0x0000000c


	//----- nvinfo : EIATTR_FRAME_SIZE
	.align		4
.L_10:
        /*003c*/ 	.byte	0x04, 0x11
        /*003e*/ 	.short	(.L_12 - .L_11)
	.align		4
.L_11:
        /*0040*/ 	.word	index@(_Z4add2PfS_S_)
        /*0044*/ 	.word	0x00000000


	//----- nvinfo : EIATTR_REGCOUNT
	.align		4
.L_12:
        /*0048*/ 	.byte	0x04, 0x2f
        /*004a*/ 	.short	(.L_14 - .L_13)
	.align		4
.L_13:
        /*004c*/ 	.word	index@(_Z4add3PfS_S_)
        /*0050*/ 	.word	0x0000000c


	//----- nvinfo : EIATTR_FRAME_SIZE
	.align		4
.L_14:
        /*0054*/ 	.byte	0x04, 0x11
        /*0056*/ 	.short	(.L_16 - .L_15)
	.align		4
.L_15:
        /*0058*/ 	.word	index@(_Z4add3PfS_S_)
        /*005c*/ 	.word	0x00000000


	//----- nvinfo : EIATTR_REGCOUNT
	.align		4
.L_16:
        /*0060*/ 	.byte	0x04, 0x2f
        /*0062*/ 	.short	(.L_18 - .L_17)
	.align		4
.L_17:
        /*0064*/ 	.word	index@(_Z4add4PfS_S_i)
        /*0068*/ 	.word	0x0000000c


	//----- nvinfo : EIATTR_FRAME_SIZE
	.align		4
.L_18:
        /*006c*/ 	.byte	0x04, 0x11
        /*006e*/ 	.short	(.L_20 - .L_19)
	.align		4
.L_19:
        /*0070*/ 	.word	index@(_Z4add4PfS_S_i)
        /*0074*/ 	.word	0x00000000


	//----- nvinfo : EIATTR_REGCOUNT
	.align		4
.L_20:
        /*0078*/ 	.byte	0x04, 0x2f
        /*007a*/ 	.short	(.L_22 - .L_21)
	.align		4
.L_21:
        /*007c*/ 	.word	index@(_Z17print_thread_infov)
        /*0080*/ 	.word	0x00000018


	//----- nvinfo : EIATTR_FRAME_SIZE
	.align		4
.L_22:
        /*0084*/ 	.byte	0x04, 0x11
        /*0086*/ 	.short	(.L_24 - .L_23)
	.align		4
.L_23:
        /*0088*/ 	.word	index@(_Z17print_thread_infov)
        /*008c*/ 	.word	0x00000010


	//----- nvinfo : EIATTR_MIN_STACK_SIZE
	.align		4
.L_24:
        /*0090*/ 	.byte	0x04, 0x12
        /*0092*/ 	.short	(.L_26 - .L_25)
	.align		4
.L_25:
        /*0094*/ 	.word	index@(_Z17print_thread_infov)
        /*0098*/ 	.word	0x00000010


	//----- nvinfo : EIATTR_MIN_STACK_SIZE
	.align		4
.L_26:
        /*009c*/ 	.byte	0x04, 0x12
        /*009e*/ 	.short	(.L_28 - .L_27)
	.align		4
.L_27:
        /*00a0*/ 	.word	index@(_Z4add4PfS_S_i)
        /*00a4*/ 	.word	0x00000000


	//----- nvinfo : EIATTR_MIN_STACK_SIZE
	.align		4
.L_28:
        /*00a8*/ 	.byte	0x04, 0x12
        /*00aa*/ 	.short	(.L_30 - .L_29)
	.align		4
.L_29:
        /*00ac*/ 	.word	index@(_Z4add3PfS_S_)
        /*00b0*/ 	.word	0x00000000


	//----- nvinfo : EIATTR_MIN_STACK_SIZE
	.align		4
.L_30:
        /*00b4*/ 	.byte	0x04, 0x12
        /*00b6*/ 	.short	(.L_32 - .L_31)
	.align		4
.L_31:
        /*00b8*/ 	.word	index@(_Z4add2PfS_S_)
        /*00bc*/ 	.word	0x00000000


	//----- nvinfo : EIATTR_MIN_STACK_SIZE
	.align		4
.L_32:
        /*00c0*/ 	.byte	0x04, 0x12
        /*00c2*/ 	.short	(.L_34 - .L_33)
	.align		4
.L_33:
        /*00c4*/ 	.word	index@(_Z4add1PfS_S_)
        /*00c8*/ 	.word	0x00000000


	//----- nvinfo : EIATTR_MIN_STACK_SIZE
	.align		4
.L_34:
        /*00cc*/ 	.byte	0x04, 0x12
        /*00ce*/ 	.short	(.L_36 - .L_35)
	.align		4
.L_35:
        /*00d0*/ 	.word	index@(_Z9add_helloPfS_S_)
        /*00d4*/ 	.word	0x00000000
.L_36:


//--------------------- .nv.compat                --------------------------
	.section	.nv.compat,"",@"SHT_CUDA_COMPAT_INFO"
	.align	4
        /*0000*/ 	.byte	0x02, 0x09, 0x00, 0x00, 0x02, 0x02, 0x01, 0x00, 0x02, 0x05, 0x05, 0x00, 0x03, 0x07, 0x01, 0x01
        /*0010*/ 	.byte	0x02, 0x03, 0x00, 0x00, 0x02, 0x06, 0x01, 0x00, 0x04, 0x0b, 0x08, 0x00, 0x09, 0x00, 0x00, 0x00
        /*0020*/ 	.byte	0x00, 0x00, 0x00, 0x00


//--------------------- .nv.info._Z17print_thread_infov --------------------------
	.section	.nv.info._Z17print_thread_infov,"",@"SHT_CUDA_INFO"
	.sectionflags	@""
	.align	4


	//----- nvinfo : EIATTR_CUDA_API_VERSION
	.align		4
        /*0000*/ 	.byte	0x04, 0x37
        /*0002*/ 	.short	(.L_38 - .L_37)
.L_37:
        /*0004*/ 	.word	0x00000082


	//----- nvinfo : EIATTR_SPARSE_MMA_MASK
	.align		4
.L_38:
        /*0008*/ 	.byte	0x03, 0x50
        /*000a*/ 	.short	0x0000


	//----- nvinfo : EIATTR_MAXREG_COUNT
	.align		4
        /*000c*/ 	.byte	0x03, 0x1b
        /*000e*/ 	.short	0x00ff


	//----- nvinfo : EIATTR_EXTERNS
	.align		4
        /*0010*/ 	.byte	0x04, 0x0f
        /*0012*/ 	.short	(.L_40 - .L_39)


	//   ....[0]....
	.align		4
.L_39:
        /*0014*/ 	.word	index@(vprintf)


	//----- nvinfo : EIATTR_MERCURY_ISA_VERSION
	.align		4
.L_40:
        /*0018*/ 	.byte	0x03, 0x5f
        /*001a*/ 	.short	0x0101


	//----- nvinfo : EIATTR_VRC_CTA_INIT_COUNT
	.align		4
        /*001c*/ 	.byte	0x02, 0x4a
	.zero		1
	.zero		1


	//----- nvinfo : EIATTR_SYSCALL_OFFSETS
	.align		4
        /*0020*/ 	.byte	0x04, 0x46
        /*0022*/ 	.short	(.L_42 - .L_41)


	//   ....[0]....
.L_41:
        /*0024*/ 	.word	0x00000110


	//----- nvinfo : EIATTR_EXIT_INSTR_OFFSETS
	.align		4
.L_42:
        /*0028*/ 	.byte	0x04, 0x1c
        /*002a*/ 	.short	(.L_44 - .L_43)


	//   ....[0]....
.L_43:
        /*002c*/ 	.word	0x00000120


	//----- nvinfo : EIATTR_SW_WAR
	.align		4
.L_44:
        /*0030*/ 	.byte	0x04, 0x36
        /*0032*/ 	.short	(.L_46 - .L_45)
.L_45:
        /*0034*/ 	.word	0x00000008
.L_46:


//--------------------- .nv.info._Z4add4PfS_S_i   --------------------------
	.section	.nv.info._Z4add4PfS_S_i,"",@"SHT_CUDA_INFO"
	.sectionflags	@""
	.align	4


	//----- nvinfo : EIATTR_CUDA_API_VERSION
	.align		4
        /*0000*/ 	.byte	0x04, 0x37
        /*0002*/ 	.short	(.L_48 - .L_47)
.L_47:
        /*0004*/ 	.word	0x00000082


	//----- nvinfo : EIATTR_KPARAM_INFO
	.align		4
.L_48:
        /*0008*/ 	.byte	0x04, 0x17
        /*000a*/ 	.short	(.L_50 - .L_49)
.L_49:
        /*000c*/ 	.word	0x00000000
        /*0010*/ 	.short	0x0003
        /*0012*/ 	.short	0x0018
        /*0014*/ 	.byte	0x00, 0xf0, 0x11, 0x00


	//----- nvinfo : EIATTR_KPARAM_INFO
	.align		4
.L_50:
        /*0018*/ 	.byte	0x04, 0x17
        /*001a*/ 	.short	(.L_52 - .L_51)
.L_51:
        /*001c*/ 	.word	0x00000000
        /*0020*/ 	.short	0x0002
        /*0022*/ 	.short	0x0010
        /*0024*/ 	.byte	0x00, 0xf5, 0x21, 0x00


	//----- nvinfo : EIATTR_KPARAM_INFO
	.align		4
.L_52:
        /*0028*/ 	.byte	0x04, 0x17
        /*002a*/ 	.short	(.L_54 - .L_53)
.L_53:
        /*002c*/ 	.word	0x00000000
        /*0030*/ 	.short	0x0001
        /*0032*/ 	.short	0x0008
        /*0034*/ 	.byte	0x00, 0xf5, 0x21, 0x00


	//----- nvinfo : EIATTR_KPARAM_INFO
	.align		4
.L_54:
        /*0038*/ 	.byte	0x04, 0x17
        /*003a*/ 	.short	(.L_56 - .L_55)
.L_55:
        /*003c*/ 	.word	0x00000000
        /*0040*/ 	.short	0x0000
        /*0042*/ 	.short	0x0000
        /*0044*/ 	.byte	0x00, 0xf5, 0x21, 0x00


	//----- nvinfo : EIATTR_SPARSE_MMA_MASK
	.align		4
.L_56:
        /*0048*/ 	.byte	0x03, 0x50
        /*004a*/ 	.short	0x0000


	//----- nvinfo : EIATTR_MAXREG_COUNT
	.align		4
        /*004c*/ 	.byte	0x03, 0x1b
        /*004e*/ 	.short	0x00ff


	//----- nvinfo : EIATTR_MERCURY_ISA_VERSION
	.align		4
        /*0050*/ 	.byte	0x03, 0x5f
        /*0052*/ 	.short	0x0101


	//----- nvinfo : EIATTR_VRC_CTA_INIT_COUNT
	.align		4
        /*0054*/ 	.byte	0x02, 0x4a
	.zero		1
	.zero		1


	//----- nvinfo : EIATTR_EXIT_INSTR_OFFSETS
	.align		4
        /*0058*/ 	.byte	0x04, 0x1c
        /*005a*/ 	.short	(.L_58 - .L_57)


	//   ....[0]....
.L_57:
        /*005c*/ 	.word	0x00000070


	//   ....[1]....
        /*0060*/ 	.word	0x00000130


	//----- nvinfo : EIATTR_CBANK_PARAM_SIZE
	.align		4
.L_58:
        /*0064*/ 	.byte	0x03, 0x19
        /*0066*/ 	.short	0x001c


	//----- nvinfo : EIATTR_PARAM_CBANK
	.align		4
        /*0068*/ 	.byte	0x04, 0x0a
        /*006a*/ 	.short	(.L_60 - .L_59)
	.align		4
.L_59:
        /*006c*/ 	.word	index@(.nv.constant0._Z4add4PfS_S_i)
        /*0070*/ 	.short	0x0380
        /*0072*/ 	.short	0x001c


	//----- nvinfo : EIATTR_SW_WAR
	.align		4
.L_60:
        /*0074*/ 	.byte	0x04, 0x36
        /*0076*/ 	.short	(.L_62 - .L_61)
.L_61:
        /*0078*/ 	.word	0x00000008
.L_62:


//--------------------- .nv.info._Z4add3PfS_S_    --------------------------
	.section	.nv.info._Z4add3PfS_S_,"",@"SHT_CUDA_INFO"
	.sectionflags	@""
	.align	4


	//----- nvinfo : EIATTR_CUDA_API_VERSION
	.align		4
        /*0000*/ 	.byte	0x04, 0x37
        /*0002*/ 	.short	(.L_64 - .L_63)
.L_63:
        /*0004*/ 	.word	0x00000082


	//----- nvinfo : EIATTR_KPARAM_INFO
	.align		4
.L_64:
        /*0008*/ 	.byte	0x04, 0x17
        /*000a*/ 	.short	(.L_66 - .L_65)
.L_65:
        /*000c*/ 	.word	0x00000000
        /*0010*/ 	.short	0x0002
        /*0012*/ 	.short	0x0010
        /*0014*/ 	.byte	0x00, 0xf5, 0x21, 0x00


	//----- nvinfo : EIATTR_KPARAM_INFO
	.align		4
.L_66:
        /*0018*/ 	.byte	0x04, 0x17
        /*001a*/ 	.short	(.L_68 - .L_67)
.L_67:
        /*001c*/ 	.word	0x00000000
        /*0020*/ 	.short	0x0001
        /*0022*/ 	.short	0x0008
        /*0024*/ 	.byte	0x00, 0xf5, 0x21, 0x00


	//----- nvinfo : EIATTR_KPARAM_INFO
	.align		4
.L_68:
        /*0028*/ 	.byte	0x04, 0x17
        /*002a*/ 	.short	(.L_70 - .L_69)
.L_69:
        /*002c*/ 	.word	0x00000000
        /*0030*/ 	.short	0x0000
        /*0032*/ 	.short	0x0000
        /*0034*/ 	.byte	0x00, 0xf5, 0x21, 0x00


	//----- nvinfo : EIATTR_SPARSE_MMA_MASK
	.align		4
.L_70:
        /*0038*/ 	.byte	0x03, 0x50
        /*003a*/ 	.short	0x0000


	//----- nvinfo : EIATTR_MAXREG_COUNT
	.align		4
        /*003c*/ 	.byte	0x03, 0x1b
        /*003e*/ 	.short	0x00ff


	//----- nvinfo : EIATTR_MERCURY_ISA_VERSION
	.align		4
        /*0040*/ 	.byte	0x03, 0x5f
        /*0042*/ 	.short	0x0101


	//----- nvinfo : EIATTR_VRC_CTA_INIT_COUNT
	.align		4
        /*0044*/ 	.byte	0x02, 0x4a
	.zero		1
	.zero		1


	//----- nvinfo : EIATTR_EXIT_INSTR_OFFSETS
	.align		4
        /*0048*/ 	.byte	0x04, 0x1c
        /*004a*/ 	.short	(.L_72 - .L_71)


	//   ....[0]....
.L_71:
        /*004c*/ 	.word	0x00000100


	//----- nvinfo : EIATTR_CBANK_PARAM_SIZE
	.align		4
.L_72:
        /*0050*/ 	.byte	0x03, 0x19
        /*0052*/ 	.short	0x0018


	//----- nvinfo : EIATTR_PARAM_CBANK
	.align		4
        /*0054*/ 	.byte	0x04, 0x0a
        /*0056*/ 	.short	(.L_74 - .L_73)
	.align		4
.L_73:
        /*0058*/ 	.word	index@(.nv.constant0._Z4add3PfS_S_)
        /*005c*/ 	.short	0x0380
        /*005e*/ 	.short	0x0018


	//----- nvinfo : EIATTR_SW_WAR
	.align		4
.L_74:
        /*0060*/ 	.byte	0x04, 0x36
        /*0062*/ 	.short	(.L_76 - .L_75)
.L_75:
        /*0064*/ 	.word	0x00000008
.L_76:


//--------------------- .nv.info._Z4add2PfS_S_    --------------------------
	.section	.nv.info._Z4add2PfS_S_,"",@"SHT_CUDA_INFO"
	.sectionflags	@""
	.align	4


	//----- nvinfo : EIATTR_CUDA_API_VERSION
	.align		4
        /*0000*/ 	.byte	0x04, 0x37
        /*0002*/ 	.short	(.L_78 - .L_77)
.L_77:
        /*0004*/ 	.word	0x00000082


	//----- nvinfo : EIATTR_KPARAM_INFO
	.align		4
.L_78:
        /*0008*/ 	.byte	0x04, 0x17
        /*000a*/ 	.short	(.L_80 - .L_79)
.L_79:
        /*000c*/ 	.word	0x00000000
        /*0010*/ 	.short	0x0002
        /*0012*/ 	.short	0x0010
        /*0014*/ 	.byte	0x00, 0xf5, 0x21, 0x00


	//----- nvinfo : EIATTR_KPARAM_INFO
	.align		4
.L_80:
        /*0018*/ 	.byte	0x04, 0x17
        /*001a*/ 	.short	(.L_82 - .L_81)
.L_81:
        /*001c*/ 	.word	0x00000000
        /*0020*/ 	.short	0x0001
        /*0022*/ 	.short	0x0008
        /*0024*/ 	.byte	0x00, 0xf5, 0x21, 0x00


	//----- nvinfo : EIATTR_KPARAM_INFO
	.align		4
.L_82:
        /*0028*/ 	.byte	0x04, 0x17
        /*002a*/ 	.short	(.L_84 - .L_83)
.L_83:
        /*002c*/ 	.word	0x00000000
        /*0030*/ 	.short	0x0000
        /*0032*/ 	.short	0x0000
        /*0034*/ 	.byte	0x00, 0xf5, 0x21, 0x00


	//----- nvinfo : EIATTR_SPARSE_MMA_MASK
	.align		4
.L_84:
        /*0038*/ 	.byte	0x03, 0x50
        /*003a*/ 	.short	0x0000


	//----- nvinfo : EIATTR_MAXREG_COUNT
	.align		4
        /*003c*/ 	.byte	0x03, 0x1b
        /*003e*/ 	.short	0x00ff


	//----- nvinfo : EIATTR_MERCURY_ISA_VERSION
	.align		4
        /*0040*/ 	.byte	0x03, 0x5f
        /*0042*/ 	.short	0x0101


	//----- nvinfo : EIATTR_VRC_CTA_INIT_COUNT
	.align		4
        /*0044*/ 	.byte	0x02, 0x4a
	.zero		1
	.zero		1


	//----- nvinfo : EIATTR_EXIT_INSTR_OFFSETS
	.align		4
        /*0048*/ 	.byte	0x04, 0x1c
        /*004a*/ 	.short	(.L_86 - .L_85)


	//   ....[0]....
.L_85:
        /*004c*/ 	.word	0x000000d0


	//----- nvinfo : EIATTR_CBANK_PARAM_SIZE
	.align		4
.L_86:
        /*0050*/ 	.byte	0x03, 0x19
        /*0052*/ 	.short	0x0018


	//----- nvinfo : EIATTR_PARAM_CBANK
	.align		4
        /*0054*/ 	.byte	0x04, 0x0a
        /*0056*/ 	.short	(.L_88 - .L_87)
	.align		4
.L_87:
        /*0058*/ 	.word	index@(.nv.constant0._Z4add2PfS_S_)
        /*005c*/ 	.short	0x0380
        /*005e*/ 	.short	0x0018


	//----- nvinfo : EIATTR_SW_WAR
	.align		4
.L_88:
        /*0060*/ 	.byte	0x04, 0x36
        /*0062*/ 	.short	(.L_90 - .L_89)
.L_89:
        /*0064*/ 	.word	0x00000008
.L_90:


//--------------------- .nv.info._Z4add1PfS_S_    --------------------------
	.section	.nv.info._Z4add1PfS_S_,"",@"SHT_CUDA_INFO"
	.sectionflags	@""
	.align	4


	//----- nvinfo : EIATTR_CUDA_API_VERSION
	.align		4
        /*0000*/ 	.byte	0x04, 0x37
        /*0002*/ 	.short	(.L_92 - .L_91)
.L_91:
        /*0004*/ 	.word	0x00000082


	//----- nvinfo : EIATTR_KPARAM_INFO
	.align		4
.L_92:
        /*0008*/ 	.byte	0x04, 0x17
        /*000a*/ 	.short	(.L_94 - .L_93)
.L_93:
        /*000c*/ 	.word	0x00000000
        /*0010*/ 	.short	0x0002
        /*0012*/ 	.short	0x0010
        /*0014*/ 	.byte	0x00, 0xf5, 0x21, 0x00


	//----- nvinfo : EIATTR_KPARAM_INFO
	.align		4
.L_94:
        /*0018*/ 	.byte	0x04, 0x17
        /*001a*/ 	.short	(.L_96 - .L_95)
.L_95:
        /*001c*/ 	.word	0x00000000
        /*0020*/ 	.short	0x0001
        /*0022*/ 	.short	0x0008
        /*0024*/ 	.byte	0x00, 0xf5, 0x21, 0x00


	//----- nvinfo : EIATTR_KPARAM_INFO
	.align		4
.L_96:
        /*0028*/ 	.byte	0x04, 0x17
        /*002a*/ 	.short	(.L_98 - .L_97)
.L_97:
        /*002c*/ 	.word	0x00000000
        /*0030*/ 	.short	0x0000
        /*0032*/ 	.short	0x0000
        /*0034*/ 	.byte	0x00, 0xf5, 0x21, 0x00


	//----- nvinfo : EIATTR_SPARSE_MMA_MASK
	.align		4
.L_98:
        /*0038*/ 	.byte	0x03, 0x50
        /*003a*/ 	.short	0x0000


	//----- nvinfo : EIATTR_MAXREG_COUNT
	.align		4
        /*003c*/ 	.byte	0x03, 0x1b
        /*003e*/ 	.short	0x00ff


	//----- nvinfo : EIATTR_MERCURY_ISA_VERSION
	.align		4
        /*0040*/ 	.byte	0x03, 0x5f
        /*0042*/ 	.short	0x0101


	//----- nvinfo : EIATTR_VRC_CTA_INIT_COUNT
	.align		4
        /*0044*/ 	.byte	0x02, 0x4a
	.zero		1
	.zero		1


	//----- nvinfo : EIATTR_EXIT_INSTR_OFFSETS
	.align		4
        /*0048*/ 	.byte	0x04, 0x1c
        /*004a*/ 	.short	(.L_100 - .L_99)


	//   ....[0]....
.L_99:
        /*004c*/ 	.word	0x000000d0


	//----- nvinfo : EIATTR_CBANK_PARAM_SIZE
	.align		4
.L_100:
        /*0050*/ 	.byte	0x03, 0x19
        /*0052*/ 	.short	0x0018


	//----- nvinfo : EIATTR_PARAM_CBANK
	.align		4
        /*0054*/ 	.byte	0x04, 0x0a
        /*0056*/ 	.short	(.L_102 - .L_101)
	.align		4
.L_101:
        /*0058*/ 	.word	index@(.nv.constant0._Z4add1PfS_S_)
        /*005c*/ 	.short	0x0380
        /*005e*/ 	.short	0x0018


	//----- nvinfo : EIATTR_SW_WAR
	.align		4
.L_102:
        /*0060*/ 	.byte	0x04, 0x36
        /*0062*/ 	.short	(.L_104 - .L_103)
.L_103:
        /*0064*/ 	.word	0x00000008
.L_104:


//--------------------- .nv.info._Z9add_helloPfS_S_ --------------------------
	.section	.nv.info._Z9add_helloPfS_S_,"",@"SHT_CUDA_INFO"
	.sectionflags	@""
	.align	4


	//----- nvinfo : EIATTR_CUDA_API_VERSION
	.align		4
        /*0000*/ 	.byte	0x04, 0x37
        /*0002*/ 	.short	(.L_106 - .L_105)
.L_105:
        /*0004*/ 	.word	0x00000082


	//----- nvinfo : EIATTR_KPARAM_INFO
	.align		4
.L_106:
        /*0008*/ 	.byte	0x04, 0x17
        /*000a*/ 	.short	(.L_108 - .L_107)
.L_107:
        /*000c*/ 	.word	0x00000000
        /*0010*/ 	.short	0x0002
        /*0012*/ 	.short	0x0010
        /*0014*/ 	.byte	0x00, 0xf5, 0x21, 0x00


	//----- nvinfo : EIATTR_KPARAM_INFO
	.align		4
.L_108:
        /*0018*/ 	.byte	0x04, 0x17
        /*001a*/ 	.short	(.L_110 - .L_109)
.L_109:
        /*001c*/ 	.word	0x00000000
        /*0020*/ 	.short	0x0001
        /*0022*/ 	.short	0x0008
        /*0024*/ 	.byte	0x00, 0xf5, 0x21, 0x00


	//----- nvinfo : EIATTR_KPARAM_INFO
	.align		4
.L_110:
        /*0028*/ 	.byte	0x04, 0x17
        /*002a*/ 	.short	(.L_112 - .L_111)
.L_111:
        /*002c*/ 	.word	0x00000000
        /*0030*/ 	.short	0x0000
        /*0032*/ 	.short	0x0000
        /*0034*/ 	.byte	0x00, 0xf5, 0x21, 0x00


	//----- nvinfo : EIATTR_SPARSE_MMA_MASK
	.align		4
.L_112:
        /*0038*/ 	.byte	0x03, 0x50
        /*003a*/ 	.short	0x0000


	//----- nvinfo : EIATTR_MAXREG_COUNT
	.align		4
        /*003c*/ 	.byte	0x03, 0x1b
        /*003e*/ 	.short	0x00ff


	//----- nvinfo : EIATTR_MERCURY_ISA_VERSION
	.align		4
        /*0040*/ 	.byte	0x03, 0x5f
        /*0042*/ 	.short	0x0101


	//----- nvinfo : EIATTR_VRC_CTA_INIT_COUNT
	.align		4
        /*0044*/ 	.byte	0x02, 0x4a
	.zero		1
	.zero		1


	//----- nvinfo : EIATTR_EXIT_INSTR_OFFSETS
	.align		4
        /*0048*/ 	.byte	0x04, 0x1c
        /*004a*/ 	.short	(.L_114 - .L_113)


	//   ....[0]....
.L_113:
        /*004c*/ 	.word	0x000000d0


	//----- nvinfo : EIATTR_CBANK_PARAM_SIZE
	.align		4
.L_114:
        /*0050*/ 	.byte	0x03, 0x19
        /*0052*/ 	.short	0x0018


	//----- nvinfo : EIATTR_PARAM_CBANK
	.align		4
        /*0054*/ 	.byte	0x04, 0x0a
        /*0056*/ 	.short	(.L_116 - .L_115)
	.align		4
.L_115:
        /*0058*/ 	.word	index@(.nv.constant0._Z9add_helloPfS_S_)
        /*005c*/ 	.short	0x0380
        /*005e*/ 	.short	0x0018


	//----- nvinfo : EIATTR_SW_WAR
	.align		4
.L_116:
        /*0060*/ 	.byte	0x04, 0x36
        /*0062*/ 	.short	(.L_118 - .L_117)
.L_117:
        /*0064*/ 	.word	0x00000008
.L_118:


//--------------------- .nv.callgraph             --------------------------
	.section	.nv.callgraph,"",@"SHT_CUDA_CALLGRAPH"
	.align	4
	.sectionentsize	8
	.align		4
        /*0000*/ 	.word	0x00000000
	.align		4
        /*0004*/ 	.word	0xffffffff
	.align		4
        /*0008*/ 	.word	index@(_Z17print_thread_infov)
	.align		4
        /*000c*/ 	.word	index@(vprintf)
	.align		4
        /*0010*/ 	.word	0x00000000
	.align		4
        /*0014*/ 	.word	0xfffffffe
	.align		4
        /*0018*/ 	.word	0x00000000
	.align		4
        /*001c*/ 	.word	0xfffffffd
	.align		4
        /*0020*/ 	.word	0x00000000
	.align		4
        /*0024*/ 	.word	0xfffffffc


//--------------------- .nv.constant4             --------------------------
	.section	.nv.constant4,"a",@progbits
	.align	8
	.align		8
.nv.constant4:
        /*0000*/ 	.dword	vprintf
	.align		8
        /*0008*/ 	.dword	$str


//--------------------- .text._Z17print_thread_infov --------------------------
	.section	.text._Z17print_thread_infov,"ax",@progbits
	.align	128
        .global         _Z17print_thread_infov
        .type           _Z17print_thread_infov,@function
        .size           _Z17print_thread_infov,(.L_x_7 - _Z17print_thread_infov)
        .other          _Z17print_thread_infov,@"STO_CUDA_ENTRY STV_DEFAULT"
_Z17print_thread_infov:
.text._Z17print_thread_infov:
[----:B------:R-:W0:Y:S01]  /*0000*/  LDC R1, c[0x0][0x37c] ;  /* 0x0000df00ff017b82 */ /* 0x000e220000000800 */
[----:B------:R-:W1:Y:S01]  /*0010*/  S2R R8, SR_CTAID.X ;  /* 0x0000000000087919 */ /* 0x000e620000002500 */
[----:B0-----:R-:W-:Y:S01]  /*0020*/  VIADD R1, R1, 0xfffffff0 ;  /* 0xfffffff001017836 */ /* 0x001fe20000000000 */
[----:B------:R-:W-:Y:S01]  /*0030*/  MOV R0, 0x0 ;  /* 0x0000000000007802 */ /* 0x000fe20000000f00 */
[----:B------:R-:W0:Y:S01]  /*0040*/  LDCU UR4, c[0x0][0x2f8] ;  /* 0x00005f00ff0477ac */ /* 0x000e220008000800 */
[----:B------:R-:W1:Y:S03]  /*0050*/  S2R R9, SR_CTAID.Y ;  /* 0x0000000000097919 */ /* 0x000e660000002600 */
[----:B------:R2:W3:Y:S01]  /*0060*/  LDC.64 R2, c[0x4][R0] ;  /* 0x0100000000027b82 */ /* 0x0004e20000000a00 */
[----:B------:R-:W4:Y:S01]  /*0070*/  LDCU.64 UR6, c[0x4][0x8] ;  /* 0x01000100ff0677ac */ /* 0x000f220008000a00 */
[----:B------:R-:W1:Y:S01]  /*0080*/  S2R R10, SR_TID.X ;  /* 0x00000000000a7919 */ /* 0x000e620000002100 */
[----:B------:R-:W5:Y:S01]  /*0090*/  LDCU UR5, c[0x0][0x2fc] ;  /* 0x00005f80ff0577ac */ /* 0x000f620008000800 */
[----:B------:R-:W1:Y:S01]  /*00a0*/  S2R R11, SR_TID.Y ;  /* 0x00000000000b7919 */ /* 0x000e620000002200 */
[----:B0-----:R-:W-:Y:S01]  /*00b0*/  IADD3 R6, P0, PT, R1, UR4, RZ ;  /* 0x0000000401067c10 */ /* 0x001fe2000ff1e0ff */
[----:B----4-:R-:W-:Y:S01]  /*00c0*/  IMAD.U32 R4, RZ, RZ, UR6 ;  /* 0x00000006ff047e24 */ /* 0x010fe2000f8e00ff */
[----:B------:R-:W-:-:S03]  /*00d0*/  MOV R5, UR7 ;  /* 0x0000000700057c02 */ /* 0x000fc60008000f00 */
[----:B-----5:R-:W-:Y:S01]  /*00e0*/  IMAD.X R7, RZ, RZ, UR5, P0 ;  /* 0x00000005ff077e24 */ /* 0x020fe200080e06ff */
[----:B-1----:R2:W-:Y:S07]  /*00f0*/  STL.128 [R1], R8 ;  /* 0x0000000801007387 */ /* 0x0025ee0000100c00 */
[----:B------:R-:W-:-:S07]  /*0100*/  LEPC R20, `(.L_x_0) ;  /* 0x000000001014794e */ /* 0x000fce0000000000 */
[----:B--23--:R-:W-:Y:S05]  /*0110*/  CALL.ABS.NOINC R2 ;  /* 0x0000000002007343 */ /* 0x00cfea0003c00000 */
.L_x_0:
[----:B------:R-:W-:Y:S05]  /*0120*/  EXIT ;  /* 0x000000000000794d */ /* 0x000fea0003800000 */
.L_x_1:
[----:B------:R-:W-:-:S00]  /*0130*/  BRA `(.L_x_1) ;  /* 0xfffffffc00fc7947 */ /* 0x000fc0000383ffff */
[----:B------:R-:W-:-:S00]  /*0140*/  NOP ;  /* 0x0000000000007918 */ /* 0x000fc00000000000 */
        /* <DEDUP_REMOVED lines=11> */
.L_x_7:


//--------------------- .text._Z4add4PfS_S_i      --------------------------
	.section	.text._Z4add4PfS_S_i,"ax",@progbits
	.align	128
        .global         _Z4add4PfS_S_i
        .type           _Z4add4PfS_S_i,@function
        .size           _Z4add4PfS_S_i,(.L_x_8 - _Z4add4PfS_S_i)
        .other          _Z4add4PfS_S_i,@"STO_CUDA_ENTRY STV_DEFAULT"
_Z4add4PfS_S_i:
.text._Z4add4PfS_S_i:
[----:B------:R-:W-:Y:S01]  /*0000*/  LDC R1, c[0x0][0x37c] ;  /* 0x0000df00ff017b82 */ /* 0x000fe20000000800 */
[----:B------:R-:W0:Y:S07]  /*0010*/  S2R R9, SR_TID.X ;  /* 0x0000000000097919 */ /* 0x000e2e0000002100 */
[----:B------:R-:W0:Y:S01]  /*0020*/  S2UR UR4, SR_CTAID.X ;  /* 0x00000000000479c3 */ /* 0x000e220000002500 */
[----:B------:R-:W1:Y:S07]  /*0030*/  LDCU UR5, c[0x0][0x398] ;  /* 0x00007300ff0577ac */ /* 0x000e6e0008000800 */
[----:B------:R-:W0:Y:S02]  /*0040*/  LDC R0, c[0x0][0x360] ;  /* 0x0000d800ff007b82 */ /* 0x000e240000000800 */
[----:B0-----:R-:W-:-:S05]  /*0050*/  IMAD R9, R0, UR4, R9 ;  /* 0x0000000400097c24 */ /* 0x001fca000f8e0209 */
[----:B-1----:R-:W-:-:S13]  /*0060*/  ISETP.GE.AND P0, PT, R9, UR5, PT ;  /* 0x0000000509007c0c */ /* 0x002fda000bf06270 */
[----:B------:R-:W-:Y:S05]  /*0070*/  @P0 EXIT ;  /* 0x000000000000094d */ /* 0x000fea0003800000 */
[----:B------:R-:W0:Y:S01]  /*0080*/  LDC.64 R2, c[0x0][0x380] ;  /* 0x0000e000ff027b82 */ /* 0x000e220000000a00 */
[----:B------:R-:W1:Y:S07]  /*0090*/  LDCU.64 UR4, c[0x0][0x358] ;  /* 0x00006b00ff0477ac */ /* 0x000e6e0008000a00 */
[----:B------:R-:W2:Y:S08]  /*00a0*/  LDC.64 R4, c[0x0][0x388] ;  /* 0x0000e200ff047b82 */ /* 0x000eb00000000a00 */
[----:B------:R-:W3:Y:S01]  /*00b0*/  LDC.64 R6, c[0x0][0x390] ;  /* 0x0000e400ff067b82 */ /* 0x000ee20000000a00 */
[----:B0-----:R-:W-:-:S06]  /*00c0*/  IMAD.WIDE R2, R9, 0x4, R2 ;  /* 0x0000000409027825 */ /* 0x001fcc00078e0202 */
[----:B-1----:R-:W4:Y:S01]  /*00d0*/  LDG.E R2, desc[UR4][R2.64] ;  /* 0x0000000402027981 */ /* 0x002f22000c1e1900 */
[----:B--2---:R-:W-:-:S06]  /*00e0*/  IMAD.WIDE R4, R9, 0x4, R4 ;  /* 0x0000000409047825 */ /* 0x004fcc00078e0204 */
[----:B------:R-:W4:Y:S01]  /*00f0*/  LDG.E R5, desc[UR4][R4.64] ;  /* 0x0000000404057981 */ /* 0x000f22000c1e1900 */
[----:B---3--:R-:W-:-:S04]  /*0100*/  IMAD.WIDE R6, R9, 0x4, R6 ;  /* 0x0000000409067825 */ /* 0x008fc800078e0206 */
[----:B----4-:R-:W-:-:S05]  /*0110*/  FADD R9, R2, R5 ;  /* 0x0000000502097221 */ /* 0x010fca0000000000 */
[----:B------:R-:W-:Y:S01]  /*0120*/  STG.E desc[UR4][R6.64], R9 ;  /* 0x0000000906007986 */ /* 0x000fe2000c101904 */
[----:B------:R-:W-:Y:S05]  /*0130*/  EXIT ;  /* 0x000000000000794d */ /* 0x000fea0003800000 */
.L_x_2:
        /* <DEDUP_REMOVED lines=12> */
.L_x_8:


//--------------------- .text._Z4add3PfS_S_       --------------------------
	.section	.text._Z4add3PfS_S_,"ax",@progbits
	.align	128
        .global         _Z4add3PfS_S_
        .type           _Z4add3PfS_S_,@function
        .size           _Z4add3PfS_S_,(.L_x_9 - _Z4add3PfS_S_)
        .other          _Z4add3PfS_S_,@"STO_CUDA_ENTRY STV_DEFAULT"
_Z4add3PfS_S_:
.text._Z4add3PfS_S_:
[----:B------:R-:W-:Y:S01]  /*0000*/  LDC R1, c[0x0][0x37c] ;  /* 0x0000df00ff017b82 */ /* 0x000fe20000000800 */
[----:B------:R-:W0:Y:S07]  /*0010*/  S2R R9, SR_TID.X ;  /* 0x0000000000097919 */ /* 0x000e2e0000002100 */
[----:B------:R-:W0:Y:S01]  /*0020*/  S2UR UR6, SR_CTAID.X ;  /* 0x00000000000679c3 */ /* 0x000e220000002500 */
[----:B------:R-:W1:Y:S07]  /*0030*/  LDCU.64 UR4, c[0x0][0x358] ;  /* 0x00006b00ff0477ac */ /* 0x000e6e0008000a00 */
[----:B------:R-:W0:Y:S08]  /*0040*/  LDC R0, c[0x0][0x360] ;  /* 0x0000d800ff007b82 */ /* 0x000e300000000800 */
[----:B------:R-:W2:Y:S08]  /*0050*/  LDC.64 R2, c[0x0][0x380] ;  /* 0x0000e000ff027b82 */ /* 0x000eb00000000a00 */
[----:B------:R-:W3:Y:S01]  /*0060*/  LDC.64 R4, c[0x0][0x388] ;  /* 0x0000e200ff047b82 */ /* 0x000ee20000000a00 */
[----:B0-----:R-:W-:-:S07]  /*0070*/  IMAD R9, R0, UR6, R9 ;  /* 0x0000000600097c24 */ /* 0x001fce000f8e0209 */
[----:B------:R-:W0:Y:S01]  /*0080*/  LDC.64 R6, c[0x0][0x390] ;  /* 0x0000e400ff067b82 */ /* 0x000e220000000a00 */
[----:B--2---:R-:W-:-:S06]  /*0090*/  IMAD.WIDE R2, R9, 0x4, R2 ;  /* 0x0000000409027825 */ /* 0x004fcc00078e0202 */
[----:B-1----:R-:W2:Y:S01]  /*00a0*/  LDG.E R2, desc[UR4][R2.64] ;  /* 0x0000000402027981 */ /* 0x002ea2000c1e1900 */
[----:B---3--:R-:W-:-:S06]  /*00b0*/  IMAD.WIDE R4, R9, 0x4, R4 ;  /* 0x0000000409047825 */ /* 0x008fcc00078e0204 */
[----:B------:R-:W2:Y:S01]  /*00c0*/  LDG.E R5, desc[UR4][R4.64] ;  /* 0x0000000404057981 */ /* 0x000ea2000c1e1900 */
[----:B0-----:R-:W-:-:S04]  /*00d0*/  IMAD.WIDE R6, R9, 0x4, R6 ;  /* 0x0000000409067825 */ /* 0x001fc800078e0206 */
[----:B--2---:R-:W-:-:S05]  /*00e0*/  FADD R9, R2, R5 ;  /* 0x0000000502097221 */ /* 0x004fca0000000000 */
[----:B------:R-:W-:Y:S01]  /*00f0*/  STG.E desc[UR4][R6.64], R9 ;  /* 0x0000000906007986 */ /* 0x000fe2000c101904 */
[----:B------:R-:W-:Y:S05]  /*0100*/  EXIT ;  /* 0x000000000000794d */ /* 0x000fea0003800000 */
.L_x_3:
        /* <DEDUP_REMOVED lines=15> */
.L_x_9:


//--------------------- .text._Z4add2PfS_S_       --------------------------
	.section	.text._Z4add2PfS_S_,"ax",@progbits
	.align	128
        .global         _Z4add2PfS_S_
        .type           _Z4add2PfS_S_,@function
        .size           _Z4add2PfS_S_,(.L_x_10 - _Z4add2PfS_S_)
        .other          _Z4add2PfS_S_,@"STO_CUDA_ENTRY STV_DEFAULT"
_Z4add2PfS_S_:
.text._Z4add2PfS_S_:
[----:B------:R-:W-:Y:S01]  /*0000*/  LDC R1, c[0x0][0x37c] ;  /* 0x0000df00ff017b82 */ /* 0x000fe20000000800 */
[----:B------:R-:W0:Y:S07]  /*0010*/  S2R R9, SR_TID.X ;  /* 0x0000000000097919 */ /* 0x000e2e0000002100 */
[----:B------:R-:W0:Y:S01]  /*0020*/  LDC.64 R2, c[0x0][0x380] ;  /* 0x0000e000ff027b82 */ /* 0x000e220000000a00 */
[----:B------:R-:W1:Y:S07]  /*0030*/  LDCU.64 UR4, c[0x0][0x358] ;  /* 0x00006b00ff0477ac */ /* 0x000e6e0008000a00 */
[----:B------:R-:W2:Y:S08]  /*0040*/  LDC.64 R4, c[0x0][0x388] ;  /* 0x0000e200ff047b82 */ /* 0x000eb00000000a00 */
[----:B------:R-:W3:Y:S01]  /*0050*/  LDC.64 R6, c[0x0][0x390] ;  /* 0x0000e400ff067b82 */ /* 0x000ee20000000a00 */
[----:B0-----:R-:W-:-:S04]  /*0060*/  IMAD.WIDE.U32 R2, R9, 0x4, R2 ;  /* 0x0000000409027825 */ /* 0x001fc800078e0002 */
[C---:B--2---:R-:W-:Y:S02]  /*0070*/  IMAD.WIDE.U32 R4, R9.reuse, 0x4, R4 ;  /* 0x0000000409047825 */ /* 0x044fe400078e0004 */
[----:B-1----:R-:W2:Y:S04]  /*0080*/  LDG.E R2, desc[UR4][R2.64] ;  /* 0x0000000402027981 */ /* 0x002ea8000c1e1900 */
[----:B------:R-:W2:Y:S01]  /*0090*/  LDG.E R5, desc[UR4][R4.64] ;  /* 0x0000000404057981 */ /* 0x000ea2000c1e1900 */
[----:B---3--:R-:W-:-:S04]  /*00a0*/  IMAD.WIDE.U32 R6, R9, 0x4, R6 ;  /* 0x0000000409067825 */ /* 0x008fc800078e0006 */
[----:B--2---:R-:W-:-:S05]  /*00b0*/  FADD R9, R2, R5 ;  /* 0x0000000502097221 */ /* 0x004fca0000000000 */
[----:B------:R-:W-:Y:S01]  /*00c0*/  STG.E desc[UR4][R6.64], R9 ;  /* 0x0000000906007986 */ /* 0x000fe2000c101904 */
[----:B------:R-:W-:Y:S05]  /*00d0*/  EXIT ;  /* 0x000000000000794d */ /* 0x000fea0003800000 */
.L_x_4:
        /* <DEDUP_REMOVED lines=10> */
.L_x_10:


//--------------------- .text._Z4add1PfS_S_       --------------------------
	.section	.text._Z4add1PfS_S_,"ax",@progbits
	.align	128
        .global         _Z4add1PfS_S_
        .type           _Z4add1PfS_S_,@function
        .size           _Z4add1PfS_S_,(.L_x_11 - _Z4add1PfS_S_)
        .other          _Z4add1PfS_S_,@"STO_CUDA_ENTRY STV_DEFAULT"
_Z4add1PfS_S_:
.text._Z4add1PfS_S_:
[----:B------:R-:W-:Y:S01]  /*0000*/  LDC R1, c[0x0][0x37c] ;  /* 0x0000df00ff017b82 */ /* 0x000fe20000000800 */
[----:B------:R-:W0:Y:S07]  /*0010*/  S2R R9, SR_CTAID.X ;  /* 0x0000000000097919 */ /* 0x000e2e0000002500 */
        /* <DEDUP_REMOVED lines=12> */
.L_x_5:
        /* <DEDUP_REMOVED lines=10> */
.L_x_11:


//--------------------- .text._Z9add_helloPfS_S_  --------------------------
	.section	.text._Z9add_helloPfS_S_,"ax",@progbits
	.align	128
        .global         _Z9add_helloPfS_S_
        .type           _Z9add_helloPfS_S_,@function
        .size           _Z9add_helloPfS_S_,(.L_x_12 - _Z9add_helloPfS_S_)
        .other          _Z9add_helloPfS_S_,@"STO_CUDA_ENTRY STV_DEFAULT"
_Z9add_helloPfS_S_:
.text._Z9add_helloPfS_S_:
        /* <DEDUP_REMOVED lines=14> */
.L_x_6:
        /* <DEDUP_REMOVED lines=10> */
.L_x_12:


//--------------------- .nv.global.init           --------------------------
	.section	.nv.global.init,"aw",@progbits
.nv.global.init:
	.type		$str,@object
	.size		$str,(.L_0 - $str)
$str:
        /*0000*/ 	.byte	0x42, 0x6c, 0x6f, 0x63, 0x6b, 0x3a, 0x20, 0x28, 0x25, 0x64, 0x2c, 0x20, 0x25, 0x64, 0x29, 0x2c
        /*0010*/ 	.byte	0x20, 0x54, 0x68, 0x72, 0x65, 0x61, 0x64, 0x3a, 0x20, 0x28, 0x25, 0x64, 0x2c, 0x20, 0x25, 0x64
        /*0020*/ 	.byte	0x29, 0x0a, 0x00
.L_0:


//--------------------- .nv.shared.reserved.0     --------------------------
	.section	.nv.shared.reserved.0,"aw",@nobits
	.weak		__nv_reservedSMEM_offset_0_alias
	.size		__nv_reservedSMEM_offset_0_alias, 0, 64
	.other		__nv_reservedSMEM_offset_0_alias,@"STO_CUDA_RESERVED_SHARED STV_DEFAULT"
__nv_reservedSMEM_offset_0_alias:
	.zero		0
	.zero		64


//--------------------- .nv.constant0._Z17print_thread_infov --------------------------
	.section	.nv.constant0._Z17print_thread_infov,"a",@progbits
	.sectionflags	@""
	.align	4
.nv.constant0._Z17print_thread_infov:
	.zero		896


//--------------------- .nv.constant0._Z4add4PfS_S_i --------------------------
	.section	.nv.constant0._Z4add4PfS_S_i,"a",@progbits
	.sectionflags	@""
	.align	4
.nv.constant0._Z4add4PfS_S_i:
	.zero		924


//--------------------- .nv.constant0._Z4add3PfS_S_ --------------------------
	.section	.nv.constant0._Z4add3PfS_S_,"a",@progbits
	.sectionflags	@""
	.align	4
.nv.constant0._Z4add3PfS_S_:
	.zero		920


//--------------------- .nv.constant0._Z4add2PfS_S_ --------------------------
	.section	.nv.constant0._Z4add2PfS_S_,"a",@progbits
	.sectionflags	@""
	.align	4
.nv.constant0._Z4add2PfS_S_:
	.zero		920


//--------------------- .nv.constant0._Z4add1PfS_S_ --------------------------
	.section	.nv.constant0._Z4add1PfS_S_,"a",@progbits
	.sectionflags	@""
	.align	4
.nv.constant0._Z4add1PfS_S_:
	.zero		920


//--------------------- .nv.constant0._Z9add_helloPfS_S_ --------------------------
	.section	.nv.constant0._Z9add_helloPfS_S_,"a",@progbits
	.sectionflags	@""
	.align	4
.nv.constant0._Z9add_helloPfS_S_:
	.zero		920


//--------------------- SYMBOLS --------------------------

	.type		.nv.reservedSmem.offset0,@object
	.size		.nv.reservedSmem.offset0,0x4
	.type		vprintf,@function
